//
// Generated by NVIDIA NVVM Compiler
//
// Compiler Build ID: CL-36424714
// Cuda compilation tools, release 13.0, V13.0.88
// Based on NVVM 20.0.0
//

.version 9.0
.target sm_100
.address_size 64

	// .globl	_Z15inicializa_cubov
.extern .func  (.param .b32 func_retval0) vprintf
(
	.param .b64 vprintf_param_0,
	.param .b64 vprintf_param_1
)
;
.global .attribute(.managed) .align 4 .b8 cubo[256];
.global .align 1 .b8 $str[44] = {10, 32, 71, 80, 85, 32, 45, 32, 105, 110, 105, 99, 105, 97, 108, 105, 122, 97, 110, 100, 111, 32, 45, 32, 76, 61, 32, 37, 100, 32, 67, 61, 32, 37, 100, 32, 80, 61, 32, 37, 100, 32, 10};
.global .align 1 .b8 $str$1[24] = {10, 32, 71, 80, 85, 32, 45, 32, 32, 99, 97, 108, 99, 117, 108, 97, 110, 100, 111, 46, 46, 46, 10};

.visible .entry _Z15inicializa_cubov()
{
	.local .align 8 .b8 	__local_depot0[16];
	.reg .b64 	%SP;
	.reg .b64 	%SPL;
	.reg .b32 	%r<8>;
	.reg .b64 	%rd<12>;

	mov.u64 	%SPL, __local_depot0;
	cvta.local.u64 	%SP, %SPL;
	add.u64 	%rd1, %SP, 0;
	add.u64 	%rd2, %SPL, 0;
	mov.u32 	%r1, %tid.x;
	mov.u32 	%r2, %tid.y;
	mov.u32 	%r3, %tid.z;
	st.local.v2.u32 	[%rd2], {%r1, %r2};
	st.local.u32 	[%rd2+8], %r3;
	mov.u64 	%rd3, $str;
	cvta.global.u64 	%rd4, %rd3;
	{ // callseq 0, 0
	.param .b64 param0;
	st.param.b64 	[param0], %rd4;
	.param .b64 param1;
	st.param.b64 	[param1], %rd1;
	.param .b32 retval0;
	call.uni (retval0), 
	vprintf, 
	(
	param0, 
	param1
	);
	ld.param.b32 	%r4, [retval0];
	} // callseq 0
	add.s32 	%r6, %r1, %r2;
	add.s32 	%r7, %r6, %r3;
	mul.wide.u32 	%rd5, %r1, 64;
	mov.u64 	%rd6, cubo;
	add.s64 	%rd7, %rd6, %rd5;
	mul.wide.u32 	%rd8, %r2, 16;
	add.s64 	%rd9, %rd7, %rd8;
	mul.wide.u32 	%rd10, %r3, 4;
	add.s64 	%rd11, %rd9, %rd10;
	st.global.u32 	[%rd11], %r7;
	ret;

}
	// .globl	_Z5dobrov
.visible .entry _Z5dobrov()
{
	.reg .b32 	%r<8>;
	.reg .b64 	%rd<10>;

	mov.u32 	%r1, %tid.x;
	mov.u32 	%r2, %tid.y;
	mov.u32 	%r3, %tid.z;
	mov.u64 	%rd1, $str$1;
	cvta.global.u64 	%rd2, %rd1;
	{ // callseq 1, 0
	.param .b64 param0;
	st.param.b64 	[param0], %rd2;
	.param .b64 param1;
	st.param.b64 	[param1], 0;
	.param .b32 retval0;
	call.uni (retval0), 
	vprintf, 
	(
	param0, 
	param1
	);
	ld.param.b32 	%r4, [retval0];
	} // callseq 1
	mul.wide.u32 	%rd3, %r1, 64;
	mov.u64 	%rd4, cubo;
	add.s64 	%rd5, %rd4, %rd3;
	mul.wide.u32 	%rd6, %r2, 16;
	add.s64 	%rd7, %rd5, %rd6;
	mul.wide.u32 	%rd8, %r3, 4;
	add.s64 	%rd9, %rd7, %rd8;
	ld.global.u32 	%r6, [%rd9];
	shl.b32 	%r7, %r6, 1;
	st.global.u32 	[%rd9], %r7;
	ret;

}


// ===== COMPILED SASS (sm_100) =====

	.target	sm_100

	.elftype	@"ET_EXEC"


//--------------------- .note.nv.tkinfo           --------------------------
	.section	.note.nv.tkinfo,"",@"SHT_NOTE"
	.sectionflags	@"SHF_NOTE_NV_TKINFO"
	.tkinfo
        /*0018*/ 	.word	0x00000002
        /*0030*/ 	.string	""
        /*0030*/ 	.string	"ptxas"
        /*0030*/ 	.string	"Cuda compilation tools, release 13.0, V13.0.88"
        /*0030*/ 	.string	"Build cuda_13.0.r13.0/compiler.36424714_0"
        /*0030*/ 	.string	"-arch sm_100 -m 64 "



//--------------------- .note.nv.cuinfo           --------------------------
	.section	.note.nv.cuinfo,"",@"SHT_NOTE"
	.sectionflags	@"SHF_NOTE_NV_CUINFO"
        /*0018*/ 	.short	0x0002
        /*001a*/ 	.short	0x0064
        /*001c*/ 	.short	0x0082
	.zero		2


//--------------------- .nv.info                  --------------------------
	.section	.nv.info,"",@"SHT_CUDA_INFO"
	.align	4


	//----- nvinfo : EIATTR_REGCOUNT
	.align		4
        /*0000*/ 	.byte	0x04, 0x2f
        /*0002*/ 	.short	(.L_4 - .L_3)
	.align		4
.L_3:
        /*0004*/ 	.word	index@(_Z15inicializa_cubov)
        /*0008*/ 	.word	0x00000018


	//----- nvinfo : EIATTR_FRAME_SIZE
	.align		4
.L_4:
        /*000c*/ 	.byte	0x04, 0x11
        /*000e*/ 	.short	(.L_6 - .L_5)
	.align		4
.L_5:
        /*0010*/ 	.word	index@(_Z15inicializa_cubov)
        /*0014*/ 	.word	0x00000010


	//----- nvinfo : EIATTR_REGCOUNT
	.align		4
.L_6:
        /*0018*/ 	.byte	0x04, 0x2f
        /*001a*/ 	.short	(.L_8 - .L_7)
	.align		4
.L_7:
        /*001c*/ 	.word	index@(_Z5dobrov)
        /*0020*/ 	.word	0x00000018


	//----- nvinfo : EIATTR_FRAME_SIZE
	.align		4
.L_8:
        /*0024*/ 	.byte	0x04, 0x11
        /*0026*/ 	.short	(.L_10 - .L_9)
	.align		4
.L_9:
        /*0028*/ 	.word	index@(_Z5dobrov)
        /*002c*/ 	.word	0x00000000


	//----- nvinfo : EIATTR_MIN_STACK_SIZE
	.align		4
.L_10:
        /*0030*/ 	.byte	0x04, 0x12
        /*0032*/ 	.short	(.L_12 - .L_11)
	.align		4
.L_11:
        /*0034*/ 	.word	index@(_Z5dobrov)
        /*0038*/ 	.word	0x00000000


	//----- nvinfo : EIATTR_MIN_STACK_SIZE
	.align		4
.L_12:
        /*003c*/ 	.byte	0x04, 0x12
        /*003e*/ 	.short	(.L_14 - .L_13)
	.align		4
.L_13:
        /*0040*/ 	.word	index@(_Z15inicializa_cubov)
        /*0044*/ 	.word	0x00000010
.L_14:


//--------------------- .nv.compat                --------------------------
	.section	.nv.compat,"",@"SHT_CUDA_COMPAT_INFO"
	.align	4
        /*0000*/ 	.byte	0x02, 0x09, 0x00, 0x00, 0x02, 0x02, 0x01, 0x00, 0x02, 0x05, 0x05, 0x00, 0x03, 0x07, 0x01, 0x01
        /*0010*/ 	.byte	0x02, 0x03, 0x00, 0x00, 0x02, 0x06, 0x01, 0x00, 0x04, 0x0b, 0x08, 0x00, 0x09, 0x00, 0x00, 0x00
        /*0020*/ 	.byte	0x00, 0x00, 0x00, 0x00


//--------------------- .nv.info._Z5dobrov        --------------------------
	.section	.nv.info._Z5dobrov,"",@"SHT_CUDA_INFO"
	.sectionflags	@""
	.align	4


	//----- nvinfo : EIATTR_CUDA_API_VERSION
	.align		4
        /*0000*/ 	.byte	0x04, 0x37
        /*0002*/ 	.short	(.L_16 - .L_15)
.L_15:
        /*0004*/ 	.word	0x00000082


	//----- nvinfo : EIATTR_SPARSE_MMA_MASK
	.align		4
.L_16:
        /*0008*/ 	.byte	0x03, 0x50
        /*000a*/ 	.short	0x0000


	//----- nvinfo : EIATTR_MAXREG_COUNT
	.align		4
        /*000c*/ 	.byte	0x03, 0x1b
        /*000e*/ 	.short	0x00ff


	//----- nvinfo : EIATTR_EXTERNS
	.align		4
        /*0010*/ 	.byte	0x04, 0x0f
        /*0012*/ 	.short	(.L_18 - .L_17)


	//   ....[0]....
	.align		4
.L_17:
        /*0014*/ 	.word	index@(vprintf)


	//----- nvinfo : EIATTR_MERCURY_ISA_VERSION
	.align		4
.L_18:
        /*0018*/ 	.byte	0x03, 0x5f
        /*001a*/ 	.short	0x0101


	//----- nvinfo : EIATTR_VRC_CTA_INIT_COUNT
	.align		4
        /*001c*/ 	.byte	0x02, 0x4a
	.zero		1
	.zero		1


	//----- nvinfo : EIATTR_SYSCALL_OFFSETS
	.align		4
        /*0020*/ 	.byte	0x04, 0x46
        /*0022*/ 	.short	(.L_20 - .L_19)


	//   ....[0]....
.L_19:
        /*0024*/ 	.word	0x000000c0


	//----- nvinfo : EIATTR_EXIT_INSTR_OFFSETS
	.align		4
.L_20:
        /*0028*/ 	.byte	0x04, 0x1c
        /*002a*/ 	.short	(.L_22 - .L_21)


	//   ....[0]....
.L_21:
        /*002c*/ 	.word	0x00000140


	//----- nvinfo : EIATTR_SW_WAR
	.align		4
.L_22:
        /*0030*/ 	.byte	0x04, 0x36
        /*0032*/ 	.short	(.L_24 - .L_23)
.L_23:
        /*0034*/ 	.word	0x00000008
.L_24:


//--------------------- .nv.info._Z15inicializa_cubov --------------------------
	.section	.nv.info._Z15inicializa_cubov,"",@"SHT_CUDA_INFO"
	.sectionflags	@""
	.align	4


	//----- nvinfo : EIATTR_CUDA_API_VERSION
	.align		4
        /*0000*/ 	.byte	0x04, 0x37
        /*0002*/ 	.short	(.L_26 - .L_25)
.L_25:
        /*0004*/ 	.word	0x00000082


	//----- nvinfo : EIATTR_SPARSE_MMA_MASK
	.align		4
.L_26:
        /*0008*/ 	.byte	0x03, 0x50
        /*000a*/ 	.short	0x0000


	//----- nvinfo : EIATTR_MAXREG_COUNT
	.align		4
        /*000c*/ 	.byte	0x03, 0x1b
        /*000e*/ 	.short	0x00ff


	//----- nvinfo : EIATTR_EXTERNS
	.align		4
        /*0010*/ 	.byte	0x04, 0x0f
        /*0012*/ 	.short	(.L_28 - .L_27)


	//   ....[0]....
	.align		4
.L_27:
        /*0014*/ 	.word	index@(vprintf)


	//----- nvinfo : EIATTR_MERCURY_ISA_VERSION
	.align		4
.L_28:
        /*0018*/ 	.byte	0x03, 0x5f
        /*001a*/ 	.short	0x0101


	//----- nvinfo : EIATTR_VRC_CTA_INIT_COUNT
	.align		4
        /*001c*/ 	.byte	0x02, 0x4a
	.zero		1
	.zero		1


	//----- nvinfo : EIATTR_SYSCALL_OFFSETS
	.align		4
        /*0020*/ 	.byte	0x04, 0x46
        /*0022*/ 	.short	(.L_30 - .L_29)


	//   ....[0]....
.L_29:
        /*0024*/ 	.word	0x00000120


	//----- nvinfo : EIATTR_EXIT_INSTR_OFFSETS
	.align		4
.L_30:
        /*0028*/ 	.byte	0x04, 0x1c
        /*002a*/ 	.short	(.L_32 - .L_31)


	//   ....[0]....
.L_31:
        /*002c*/ 	.word	0x00000190


	//----- nvinfo : EIATTR_SW_WAR
	.align		4
.L_32:
        /*0030*/ 	.byte	0x04, 0x36
        /*0032*/ 	.short	(.L_34 - .L_33)
.L_33:
        /*0034*/ 	.word	0x00000008
.L_34:


//--------------------- .nv.callgraph             --------------------------
	.section	.nv.callgraph,"",@"SHT_CUDA_CALLGRAPH"
	.align	4
	.sectionentsize	8
	.align		4
        /*0000*/ 	.word	0x00000000
	.align		4
        /*0004*/ 	.word	0xffffffff
	.align		4
        /*0008*/ 	.word	index@(_Z5dobrov)
	.align		4
        /*000c*/ 	.word	index@(vprintf)
	.align		4
        /*0010*/ 	.word	index@(_Z15inicializa_cubov)
	.align		4
        /*0014*/ 	.word	index@(vprintf)
	.align		4
        /*0018*/ 	.word	0x00000000
	.align		4
        /*001c*/ 	.word	0xfffffffe
	.align		4
        /*0020*/ 	.word	0x00000000
	.align		4
        /*0024*/ 	.word	0xfffffffd
	.align		4
        /*0028*/ 	.word	0x00000000
	.align		4
        /*002c*/ 	.word	0xfffffffc


//--------------------- .nv.constant4             --------------------------
	.section	.nv.constant4,"a",@progbits
	.align	8
	.align		8
.nv.constant4:
        /*0000*/ 	.dword	vprintf
	.align		8
        /*0008*/ 	.dword	cubo
	.align		8
        /*0010*/ 	.dword	$str
	.align		8
        /*0018*/ 	.dword	$str$1


//--------------------- .text._Z5dobrov           --------------------------
	.section	.text._Z5dobrov,"ax",@progbits
	.align	128
        .global         _Z5dobrov
        .type           _Z5dobrov,@function
        .size           _Z5dobrov,(.L_x_4 - _Z5dobrov)
        .other          _Z5dobrov,@"STO_CUDA_ENTRY STV_DEFAULT"
_Z5dobrov:
.text._Z5dobrov:
[----:B------:R-:W0:Y:S01]  /*0000*/  LDC R1, c[0x0][0x37c] ;  /* 0x0000df00ff017b82 */ /* 0x000e220000000800 */
[----:B------:R-:W-:Y:S01]  /*0010*/  MOV R0, 0x0 ;  /* 0x0000000000007802 */ /* 0x000fe20000000f00 */
[----:B------:R-:W1:Y:S01]  /*0020*/  S2R R17, SR_TID.X ;  /* 0x0000000000117919 */ /* 0x000e620000002100 */
[----:B------:R-:W2:Y:S01]  /*0030*/  LDCU.64 UR4, c[0x4][0x18] ;  /* 0x01000300ff0477ac */ /* 0x000ea20008000a00 */
[----:B------:R-:W-:-:S04]  /*0040*/  CS2R R6, SRZ ;  /* 0x0000000000067805 */ /* 0x000fc8000001ff00 */
[----:B------:R3:W4:Y:S01]  /*0050*/  LDC.64 R2, c[0x4][R0] ;  /* 0x0100000000027b82 */ /* 0x0007220000000a00 */
[----:B------:R-:W0:Y:S01]  /*0060*/  S2R R19, SR_TID.Y ;  /* 0x0000000000137919 */ /* 0x000e220000002200 */
[----:B------:R-:W0:Y:S01]  /*0070*/  LDCU.64 UR36, c[0x0][0x358] ;  /* 0x00006b00ff2477ac */ /* 0x000e220008000a00 */
[----:B------:R-:W0:Y:S01]  /*0080*/  S2R R16, SR_TID.Z ;  /* 0x0000000000107919 */ /* 0x000e220000002300 */
[----:B--2---:R-:W-:Y:S02]  /*0090*/  MOV R4, UR4 ;  /* 0x0000000400047c02 */ /* 0x004fe40008000f00 */
[----:B---3--:R-:W-:-:S07]  /*00a0*/  MOV R5, UR5 ;  /* 0x0000000500057c02 */ /* 0x008fce0008000f00 */
[----:B------:R-:W-:-:S07]  /*00b0*/  LEPC R20, `(.L_x_0) ;  /* 0x000000001014794e */ /* 0x000fce0000000000 */
[----:B01--4-:R-:W-:Y:S05]  /*00c0*/  CALL.ABS.NOINC R2 ;  /* 0x0000000002007343 */ /* 0x013fea0003c00000 */
.L_x_0:
[----:B------:R-:W0:Y:S02]  /*00d0*/  LDC.64 R2, c[0x4][0x8] ;  /* 0x01000200ff027b82 */ /* 0x000e240000000a00 */
[----:B0-----:R-:W-:-:S04]  /*00e0*/  IMAD.WIDE.U32 R2, R17, 0x40, R2 ;  /* 0x0000004011027825 */ /* 0x001fc800078e0002 */
[----:B------:R-:W-:-:S04]  /*00f0*/  IMAD.WIDE.U32 R2, R19, 0x10, R2 ;  /* 0x0000001013027825 */ /* 0x000fc800078e0002 */
[----:B------:R-:W-:-:S05]  /*0100*/  IMAD.WIDE.U32 R2, R16, 0x4, R2 ;  /* 0x0000000410027825 */ /* 0x000fca00078e0002 */
[----:B------:R-:W2:Y:S02]  /*0110*/  LDG.E R0, desc[UR36][R2.64] ;  /* 0x0000002402007981 */ /* 0x000ea4000c1e1900 */
[----:B--2---:R-:W-:-:S05]  /*0120*/  SHF.L.U32 R5, R0, 0x1, RZ ;  /* 0x0000000100057819 */ /* 0x004fca00000006ff */
[----:B------:R-:W-:Y:S01]  /*0130*/  STG.E desc[UR36][R2.64], R5 ;  /* 0x0000000502007986 */ /* 0x000fe2000c101924 */
[----:B------:R-:W-:Y:S05]  /*0140*/  EXIT ;  /* 0x000000000000794d */ /* 0x000fea0003800000 */
.L_x_1:
[----:B------:R-:W-:-:S00]  /*0150*/  BRA `(.L_x_1) ;  /* 0xfffffffc00fc7947 */ /* 0x000fc0000383ffff */
[----:B------:R-:W-:-:S00]  /*0160*/  NOP ;  /* 0x0000000000007918 */ /* 0x000fc00000000000 */
        /* <DEDUP_REMOVED lines=9> */
.L_x_4:


//--------------------- .text._Z15inicializa_cubov --------------------------
	.section	.text._Z15inicializa_cubov,"ax",@progbits
	.align	128
        .global         _Z15inicializa_cubov
        .type           _Z15inicializa_cubov,@function
        .size           _Z15inicializa_cubov,(.L_x_5 - _Z15inicializa_cubov)
        .other          _Z15inicializa_cubov,@"STO_CUDA_ENTRY STV_DEFAULT"
_Z15inicializa_cubov:
.text._Z15inicializa_cubov:
[----:B------:R-:W0:Y:S01]  /*0000*/  LDC R1, c[0x0][0x37c] ;  /* 0x0000df00ff017b82 */ /* 0x000e220000000800 */
[----:B------:R-:W1:Y:S01]  /*0010*/  S2R R16, SR_TID.X ;  /* 0x0000000000107919 */ /* 0x000e620000002100 */
[----:B0-----:R-:W-:Y:S01]  /*0020*/  VIADD R1, R1, 0xfffffff0 ;  /* 0xfffffff001017836 */ /* 0x001fe20000000000 */
[----:B------:R-:W-:Y:S01]  /*0030*/  MOV R0, 0x0 ;  /* 0x0000000000007802 */ /* 0x000fe20000000f00 */
[----:B------:R-:W0:Y:S01]  /*0040*/  LDCU UR4, c[0x0][0x2f8] ;  /* 0x00005f00ff0477ac */ /* 0x000e220008000800 */
[----:B------:R-:W1:Y:S03]  /*0050*/  S2R R17, SR_TID.Y ;  /* 0x0000000000117919 */ /* 0x000e660000002200 */
[----:B------:R2:W3:Y:S01]  /*0060*/  LDC.64 R8, c[0x4][R0] ;  /* 0x0100000000087b82 */ /* 0x0004e20000000a00 */
[----:B------:R-:W4:Y:S01]  /*0070*/  LDCU UR5, c[0x0][0x2fc] ;  /* 0x00005f80ff0577ac */ /* 0x000f220008000800 */
[----:B------:R-:W5:Y:S01]  /*0080*/  S2R R2, SR_TID.Z ;  /* 0x0000000000027919 */ /* 0x000f620000002300 */
[----:B------:R-:W2:Y:S01]  /*0090*/  LDCU.64 UR6, c[0x4][0x10] ;  /* 0x01000200ff0677ac */ /* 0x000ea20008000a00 */
[----:B------:R-:W1:Y:S01]  /*00a0*/  LDCU.64 UR36, c[0x0][0x358] ;  /* 0x00006b00ff2477ac */ /* 0x000e620008000a00 */
[----:B0-----:R-:W-:-:S04]  /*00b0*/  IADD3 R6, P0, PT, R1, UR4, RZ ;  /* 0x0000000401067c10 */ /* 0x001fc8000ff1e0ff */
[----:B----4-:R-:W-:Y:S01]  /*00c0*/  IADD3.X R7, PT, PT, RZ, UR5, RZ, P0, !PT ;  /* 0x00000005ff077c10 */ /* 0x010fe200087fe4ff */
[----:B--2---:R-:W-:Y:S01]  /*00d0*/  IMAD.U32 R4, RZ, RZ, UR6 ;  /* 0x00000006ff047e24 */ /* 0x004fe2000f8e00ff */
[----:B------:R-:W-:Y:S01]  /*00e0*/  MOV R5, UR7 ;  /* 0x0000000700057c02 */ /* 0x000fe20008000f00 */
[----:B-1----:R0:W-:Y:S04]  /*00f0*/  STL.64 [R1], R16 ;  /* 0x0000001001007387 */ /* 0x0021e80000100a00 */
[----:B-----5:R0:W-:Y:S02]  /*0100*/  STL [R1+0x8], R2 ;  /* 0x0000080201007387 */ /* 0x0201e40000100800 */
[----:B------:R-:W-:-:S07]  /*0110*/  LEPC R20, `(.L_x_2) ;  /* 0x000000001014794e */ /* 0x000fce0000000000 */
[----:B0--3--:R-:W-:Y:S05]  /*0120*/  CALL.ABS.NOINC R8 ;  /* 0x0000000008007343 */ /* 0x009fea0003c00000 */
.L_x_2:
[----:B------:R-:W0:Y:S02]  /*0130*/  LDC.64 R4, c[0x4][0x8] ;  /* 0x01000200ff047b82 */ /* 0x000e240000000a00 */
[----:B0-----:R-:W-:-:S04]  /*0140*/  IMAD.WIDE.U32 R4, R16, 0x40, R4 ;  /* 0x0000004010047825 */ /* 0x001fc800078e0004 */
[----:B------:R-:W-:Y:S01]  /*0150*/  IMAD.WIDE.U32 R4, R17, 0x10, R4 ;  /* 0x0000001011047825 */ /* 0x000fe200078e0004 */
[----:B------:R-:W-:-:S03]  /*0160*/  IADD3 R17, PT, PT, R2, R16, R17 ;  /* 0x0000001002117210 */ /* 0x000fc60007ffe011 */
[----:B------:R-:W-:-:S05]  /*0170*/  IMAD.WIDE.U32 R4, R2, 0x4, R4 ;  /* 0x0000000402047825 */ /* 0x000fca00078e0004 */
[----:B------:R-:W-:Y:S01]  /*0180*/  STG.E desc[UR36][R4.64], R17 ;  /* 0x0000001104007986 */ /* 0x000fe2000c101924 */
[----:B------:R-:W-:Y:S05]  /*0190*/  EXIT ;  /* 0x000000000000794d */ /* 0x000fea0003800000 */
.L_x_3:
        /* <DEDUP_REMOVED lines=14> */
.L_x_5:


//--------------------- .nv.global.init           --------------------------
	.section	.nv.global.init,"aw",@progbits
.nv.global.init:
	.type		$str$1,@object
	.size		$str$1,($str - $str$1)
$str$1:
        /*0000*/ 	.byte	0x0a, 0x20, 0x47, 0x50, 0x55, 0x20, 0x2d, 0x20, 0x20, 0x63, 0x61, 0x6c, 0x63, 0x75, 0x6c, 0x61
        /*0010*/ 	.byte	0x6e, 0x64, 0x6f, 0x2e, 0x2e, 0x2e, 0x0a, 0x00
	.type		$str,@object
	.size		$str,(.L_1 - $str)
$str:
        /*0018*/ 	.byte	0x0a, 0x20, 0x47, 0x50, 0x55, 0x20, 0x2d, 0x20, 0x69, 0x6e, 0x69, 0x63, 0x69, 0x61, 0x6c, 0x69
        /*0028*/ 	.byte	0x7a, 0x61, 0x6e, 0x64, 0x6f, 0x20, 0x2d, 0x20, 0x4c, 0x3d, 0x20, 0x25, 0x64, 0x20, 0x43, 0x3d
        /*0038*/ 	.byte	0x20, 0x25, 0x64, 0x20, 0x50, 0x3d, 0x20, 0x25, 0x64, 0x20, 0x0a, 0x00
.L_1:


//--------------------- .nv.shared.reserved.0     --------------------------
	.section	.nv.shared.reserved.0,"aw",@nobits
	.weak		__nv_reservedSMEM_offset_0_alias
	.size		__nv_reservedSMEM_offset_0_alias, 0, 64
	.other		__nv_reservedSMEM_offset_0_alias,@"STO_CUDA_RESERVED_SHARED STV_DEFAULT"
__nv_reservedSMEM_offset_0_alias:
	.zero		0
	.zero		64


//--------------------- .nv.global                --------------------------
	.section	.nv.global,"aw",@nobits
	.align	4
.nv.global:
	.type		cubo,@object
	.size		cubo,(.L_0 - cubo)
	.other		cubo,@"STV_DEFAULT STO_CUDA_MANAGED"
cubo:
	.zero		256
.L_0:


//--------------------- .nv.constant0._Z5dobrov   --------------------------
	.section	.nv.constant0._Z5dobrov,"a",@progbits
	.sectionflags	@""
	.align	4
.nv.constant0._Z5dobrov:
	.zero		896


//--------------------- .nv.constant0._Z15inicializa_cubov --------------------------
	.section	.nv.constant0._Z15inicializa_cubov,"a",@progbits
	.sectionflags	@""
	.align	4
.nv.constant0._Z15inicializa_cubov:
	.zero		896


//--------------------- SYMBOLS --------------------------

	.type		.nv.reservedSmem.offset0,@object
	.size		.nv.reservedSmem.offset0,0x4
	.type		vprintf,@function
